//
// Generated by NVIDIA NVVM Compiler
//
// Compiler Build ID: CL-36424714
// Cuda compilation tools, release 13.0, V13.0.88
// Based on NVVM 20.0.0
//

.version 9.0
.target sm_100
.address_size 64

	// .globl	_Z13test_functionv
.extern .func  (.param .b32 func_retval0) vprintf
(
	.param .b64 vprintf_param_0,
	.param .b64 vprintf_param_1
)
;
.const .align 4 .u32 dev_N;
.const .align 4 .u32 dev_M;
.const .align 4 .u32 dev_DIF;
.global .align 1 .b8 $str[8] = {37, 100, 46, 32, 37, 100, 10};

.visible .entry _Z13test_functionv()
{


	ret;

}
	// .globl	_Z4testv
.visible .entry _Z4testv()
{


	ret;

}
	// .globl	_Z12bajar_fichasPi
.visible .entry _Z12bajar_fichasPi(
	.param .u64 .ptr .align 1 _Z12bajar_fichasPi_param_0
)
{
	.local .align 8 .b8 	__local_depot2[8];
	.reg .b64 	%SP;
	.reg .b64 	%SPL;
	.reg .pred 	%p<5>;
	.reg .b32 	%r<15>;
	.reg .b64 	%rd<11>;

	mov.u64 	%SPL, __local_depot2;
	cvta.local.u64 	%SP, %SPL;
	ld.param.u64 	%rd4, [_Z12bajar_fichasPi_param_0];
	cvta.to.global.u64 	%rd1, %rd4;
	ld.const.u32 	%r7, [dev_N];
	ld.const.u32 	%r1, [dev_M];
	mov.u32 	%r2, %tid.x;
	not.b32 	%r8, %r2;
	mad.lo.s32 	%r3, %r1, %r7, %r8;
	setp.lt.s32 	%p1, %r3, %r1;
	@%p1 bra 	$L__BB2_6;
	mov.u32 	%r14, %r3;
$L__BB2_2:
	mul.wide.s32 	%rd5, %r14, 4;
	add.s64 	%rd2, %rd1, %rd5;
	ld.global.u32 	%r9, [%rd2];
	setp.ne.s32 	%p2, %r9, 0;
	@%p2 bra 	$L__BB2_5;
	sub.s32 	%r10, %r14, %r1;
	mul.wide.s32 	%rd6, %r10, 4;
	add.s64 	%rd3, %rd1, %rd6;
	ld.global.u32 	%r5, [%rd3];
	setp.eq.s32 	%p3, %r5, 0;
	@%p3 bra 	$L__BB2_5;
	st.global.u32 	[%rd2], %r5;
	mov.b32 	%r11, 0;
	st.global.u32 	[%rd3], %r11;
$L__BB2_5:
	sub.s32 	%r14, %r14, %r1;
	setp.ge.s32 	%p4, %r14, %r1;
	@%p4 bra 	$L__BB2_2;
$L__BB2_6:
	add.u64 	%rd7, %SP, 0;
	add.u64 	%rd8, %SPL, 0;
	st.local.v2.u32 	[%rd8], {%r2, %r3};
	mov.u64 	%rd9, $str;
	cvta.global.u64 	%rd10, %rd9;
	{ // callseq 0, 0
	.param .b64 param0;
	st.param.b64 	[param0], %rd10;
	.param .b64 param1;
	st.param.b64 	[param1], %rd7;
	.param .b32 retval0;
	call.uni (retval0), 
	vprintf, 
	(
	param0, 
	param1
	);
	ld.param.b32 	%r12, [retval0];
	} // callseq 0
	ret;

}
	// .globl	_Z14generar_fichasPiS_
.visible .entry _Z14generar_fichasPiS_(
	.param .u64 .ptr .align 1 _Z14generar_fichasPiS__param_0,
	.param .u64 .ptr .align 1 _Z14generar_fichasPiS__param_1
)
{
	.reg .pred 	%p<2>;
	.reg .b32 	%r<13>;
	.reg .b64 	%rd<9>;

	ld.param.u64 	%rd3, [_Z14generar_fichasPiS__param_0];
	ld.param.u64 	%rd2, [_Z14generar_fichasPiS__param_1];
	cvta.to.global.u64 	%rd4, %rd3;
	mov.u32 	%r2, %ctaid.x;
	mov.u32 	%r3, %ntid.x;
	mov.u32 	%r4, %tid.x;
	mad.lo.s32 	%r5, %r2, %r3, %r4;
	mov.u32 	%r6, %ctaid.y;
	mov.u32 	%r7, %ntid.y;
	mov.u32 	%r8, %tid.y;
	mad.lo.s32 	%r9, %r6, %r7, %r8;
	ld.const.u32 	%r10, [dev_N];
	mad.lo.s32 	%r1, %r10, %r9, %r5;
	mul.wide.s32 	%rd5, %r1, 4;
	add.s64 	%rd1, %rd4, %rd5;
	ld.global.u32 	%r11, [%rd1];
	setp.ne.s32 	%p1, %r11, 0;
	@%p1 bra 	$L__BB3_2;
	cvta.to.global.u64 	%rd6, %rd2;
	add.s64 	%rd8, %rd6, %rd5;
	ld.global.u32 	%r12, [%rd8];
	st.global.u32 	[%rd1], %r12;
$L__BB3_2:
	ret;

}


// ===== COMPILED SASS (sm_100) =====

	.target	sm_100

	.elftype	@"ET_EXEC"


//--------------------- .note.nv.tkinfo           --------------------------
	.section	.note.nv.tkinfo,"",@"SHT_NOTE"
	.sectionflags	@"SHF_NOTE_NV_TKINFO"
	.tkinfo
        /*0018*/ 	.word	0x00000002
        /*0030*/ 	.string	""
        /*0030*/ 	.string	"ptxas"
        /*0030*/ 	.string	"Cuda compilation tools, release 13.0, V13.0.88"
        /*0030*/ 	.string	"Build cuda_13.0.r13.0/compiler.36424714_0"
        /*0030*/ 	.string	"-arch sm_100 -m 64 "



//--------------------- .note.nv.cuinfo           --------------------------
	.section	.note.nv.cuinfo,"",@"SHT_NOTE"
	.sectionflags	@"SHF_NOTE_NV_CUINFO"
        /*0018*/ 	.short	0x0002
        /*001a*/ 	.short	0x0064
        /*001c*/ 	.short	0x0082
	.zero		2


//--------------------- .nv.info                  --------------------------
	.section	.nv.info,"",@"SHT_CUDA_INFO"
	.align	4


	//----- nvinfo : EIATTR_REGCOUNT
	.align		4
        /*0000*/ 	.byte	0x04, 0x2f
        /*0002*/ 	.short	(.L_5 - .L_4)
	.align		4
.L_4:
        /*0004*/ 	.word	index@(_Z13test_functionv)
        /*0008*/ 	.word	0x00000004


	//----- nvinfo : EIATTR_FRAME_SIZE
	.align		4
.L_5:
        /*000c*/ 	.byte	0x04, 0x11
        /*000e*/ 	.short	(.L_7 - .L_6)
	.align		4
.L_6:
        /*0010*/ 	.word	index@(_Z13test_functionv)
        /*0014*/ 	.word	0x00000000


	//----- nvinfo : EIATTR_REGCOUNT
	.align		4
.L_7:
        /*0018*/ 	.byte	0x04, 0x2f
        /*001a*/ 	.short	(.L_9 - .L_8)
	.align		4
.L_8:
        /*001c*/ 	.word	index@(_Z4testv)
        /*0020*/ 	.word	0x00000004


	//----- nvinfo : EIATTR_FRAME_SIZE
	.align		4
.L_9:
        /*0024*/ 	.byte	0x04, 0x11
        /*0026*/ 	.short	(.L_11 - .L_10)
	.align		4
.L_10:
        /*0028*/ 	.word	index@(_Z4testv)
        /*002c*/ 	.word	0x00000000


	//----- nvinfo : EIATTR_REGCOUNT
	.align		4
.L_11:
        /*0030*/ 	.byte	0x04, 0x2f
        /*0032*/ 	.short	(.L_13 - .L_12)
	.align		4
.L_12:
        /*0034*/ 	.word	index@(_Z12bajar_fichasPi)
        /*0038*/ 	.word	0x00000018


	//----- nvinfo : EIATTR_FRAME_SIZE
	.align		4
.L_13:
        /*003c*/ 	.byte	0x04, 0x11
        /*003e*/ 	.short	(.L_15 - .L_14)
	.align		4
.L_14:
        /*0040*/ 	.word	index@(_Z12bajar_fichasPi)
        /*0044*/ 	.word	0x00000008


	//----- nvinfo : EIATTR_REGCOUNT
	.align		4
.L_15:
        /*0048*/ 	.byte	0x04, 0x2f
        /*004a*/ 	.short	(.L_17 - .L_16)
	.align		4
.L_16:
        /*004c*/ 	.word	index@(_Z14generar_fichasPiS_)
        /*0050*/ 	.word	0x0000000a


	//----- nvinfo : EIATTR_FRAME_SIZE
	.align		4
.L_17:
        /*0054*/ 	.byte	0x04, 0x11
        /*0056*/ 	.short	(.L_19 - .L_18)
	.align		4
.L_18:
        /*0058*/ 	.word	index@(_Z14generar_fichasPiS_)
        /*005c*/ 	.word	0x00000000


	//----- nvinfo : EIATTR_MIN_STACK_SIZE
	.align		4
.L_19:
        /*0060*/ 	.byte	0x04, 0x12
        /*0062*/ 	.short	(.L_21 - .L_20)
	.align		4
.L_20:
        /*0064*/ 	.word	index@(_Z14generar_fichasPiS_)
        /*0068*/ 	.word	0x00000000


	//----- nvinfo : EIATTR_MIN_STACK_SIZE
	.align		4
.L_21:
        /*006c*/ 	.byte	0x04, 0x12
        /*006e*/ 	.short	(.L_23 - .L_22)
	.align		4
.L_22:
        /*0070*/ 	.word	index@(_Z12bajar_fichasPi)
        /*0074*/ 	.word	0x00000008


	//----- nvinfo : EIATTR_MIN_STACK_SIZE
	.align		4
.L_23:
        /*0078*/ 	.byte	0x04, 0x12
        /*007a*/ 	.short	(.L_25 - .L_24)
	.align		4
.L_24:
        /*007c*/ 	.word	index@(_Z4testv)
        /*0080*/ 	.word	0x00000000


	//----- nvinfo : EIATTR_MIN_STACK_SIZE
	.align		4
.L_25:
        /*0084*/ 	.byte	0x04, 0x12
        /*0086*/ 	.short	(.L_27 - .L_26)
	.align		4
.L_26:
        /*0088*/ 	.word	index@(_Z13test_functionv)
        /*008c*/ 	.word	0x00000000
.L_27:


//--------------------- .nv.compat                --------------------------
	.section	.nv.compat,"",@"SHT_CUDA_COMPAT_INFO"
	.align	4
        /*0000*/ 	.byte	0x02, 0x09, 0x00, 0x00, 0x02, 0x02, 0x01, 0x00, 0x02, 0x05, 0x05, 0x00, 0x03, 0x07, 0x01, 0x01
        /*0010*/ 	.byte	0x02, 0x03, 0x00, 0x00, 0x02, 0x06, 0x01, 0x00, 0x04, 0x0b, 0x08, 0x00, 0x09, 0x00, 0x00, 0x00
        /*0020*/ 	.byte	0x00, 0x00, 0x00, 0x00


//--------------------- .nv.info._Z14generar_fichasPiS_ --------------------------
	.section	.nv.info._Z14generar_fichasPiS_,"",@"SHT_CUDA_INFO"
	.sectionflags	@""
	.align	4


	//----- nvinfo : EIATTR_CUDA_API_VERSION
	.align		4
        /*0000*/ 	.byte	0x04, 0x37
        /*0002*/ 	.short	(.L_29 - .L_28)
.L_28:
        /*0004*/ 	.word	0x00000082


	//----- nvinfo : EIATTR_KPARAM_INFO
	.align		4
.L_29:
        /*0008*/ 	.byte	0x04, 0x17
        /*000a*/ 	.short	(.L_31 - .L_30)
.L_30:
        /*000c*/ 	.word	0x00000000
        /*0010*/ 	.short	0x0001
        /*0012*/ 	.short	0x0008
        /*0014*/ 	.byte	0x00, 0xf5, 0x21, 0x00


	//----- nvinfo : EIATTR_KPARAM_INFO
	.align		4
.L_31:
        /*0018*/ 	.byte	0x04, 0x17
        /*001a*/ 	.short	(.L_33 - .L_32)
.L_32:
        /*001c*/ 	.word	0x00000000
        /*0020*/ 	.short	0x0000
        /*0022*/ 	.short	0x0000
        /*0024*/ 	.byte	0x00, 0xf5, 0x21, 0x00


	//----- nvinfo : EIATTR_SPARSE_MMA_MASK
	.align		4
.L_33:
        /*0028*/ 	.byte	0x03, 0x50
        /*002a*/ 	.short	0x0000


	//----- nvinfo : EIATTR_MAXREG_COUNT
	.align		4
        /*002c*/ 	.byte	0x03, 0x1b
        /*002e*/ 	.short	0x00ff


	//----- nvinfo : EIATTR_MERCURY_ISA_VERSION
	.align		4
        /*0030*/ 	.byte	0x03, 0x5f
        /*0032*/ 	.short	0x0101


	//----- nvinfo : EIATTR_VRC_CTA_INIT_COUNT
	.align		4
        /*0034*/ 	.byte	0x02, 0x4a
	.zero		1
	.zero		1


	//----- nvinfo : EIATTR_EXIT_INSTR_OFFSETS
	.align		4
        /*0038*/ 	.byte	0x04, 0x1c
        /*003a*/ 	.short	(.L_35 - .L_34)


	//   ....[0]....
.L_34:
        /*003c*/ 	.word	0x00000100


	//   ....[1]....
        /*0040*/ 	.word	0x00000150


	//----- nvinfo : EIATTR_CBANK_PARAM_SIZE
	.align		4
.L_35:
        /*0044*/ 	.byte	0x03, 0x19
        /*0046*/ 	.short	0x0010


	//----- nvinfo : EIATTR_PARAM_CBANK
	.align		4
        /*0048*/ 	.byte	0x04, 0x0a
        /*004a*/ 	.short	(.L_37 - .L_36)
	.align		4
.L_36:
        /*004c*/ 	.word	index@(.nv.constant0._Z14generar_fichasPiS_)
        /*0050*/ 	.short	0x0380
        /*0052*/ 	.short	0x0010


	//----- nvinfo : EIATTR_SW_WAR
	.align		4
.L_37:
        /*0054*/ 	.byte	0x04, 0x36
        /*0056*/ 	.short	(.L_39 - .L_38)
.L_38:
        /*0058*/ 	.word	0x00000008
.L_39:


//--------------------- .nv.info._Z12bajar_fichasPi --------------------------
	.section	.nv.info._Z12bajar_fichasPi,"",@"SHT_CUDA_INFO"
	.sectionflags	@""
	.align	4


	//----- nvinfo : EIATTR_CUDA_API_VERSION
	.align		4
        /*0000*/ 	.byte	0x04, 0x37
        /*0002*/ 	.short	(.L_41 - .L_40)
.L_40:
        /*0004*/ 	.word	0x00000082


	//----- nvinfo : EIATTR_KPARAM_INFO
	.align		4
.L_41:
        /*0008*/ 	.byte	0x04, 0x17
        /*000a*/ 	.short	(.L_43 - .L_42)
.L_42:
        /*000c*/ 	.word	0x00000000
        /*0010*/ 	.short	0x0000
        /*0012*/ 	.short	0x0000
        /*0014*/ 	.byte	0x00, 0xf5, 0x21, 0x00


	//----- nvinfo : EIATTR_SPARSE_MMA_MASK
	.align		4
.L_43:
        /*0018*/ 	.byte	0x03, 0x50
        /*001a*/ 	.short	0x0000


	//----- nvinfo : EIATTR_MAXREG_COUNT
	.align		4
        /*001c*/ 	.byte	0x03, 0x1b
        /*001e*/ 	.short	0x00ff


	//----- nvinfo : EIATTR_EXTERNS
	.align		4
        /*0020*/ 	.byte	0x04, 0x0f
        /*0022*/ 	.short	(.L_45 - .L_44)


	//   ....[0]....
	.align		4
.L_44:
        /*0024*/ 	.word	index@(vprintf)


	//----- nvinfo : EIATTR_MERCURY_ISA_VERSION
	.align		4
.L_45:
        /*0028*/ 	.byte	0x03, 0x5f
        /*002a*/ 	.short	0x0101


	//----- nvinfo : EIATTR_VRC_CTA_INIT_COUNT
	.align		4
        /*002c*/ 	.byte	0x02, 0x4a
	.zero		1
	.zero		1


	//----- nvinfo : EIATTR_SYSCALL_OFFSETS
	.align		4
        /*0030*/ 	.byte	0x04, 0x46
        /*0032*/ 	.short	(.L_47 - .L_46)


	//   ....[0]....
.L_46:
        /*0034*/ 	.word	0x00000300


	//----- nvinfo : EIATTR_EXIT_INSTR_OFFSETS
	.align		4
.L_47:
        /*0038*/ 	.byte	0x04, 0x1c
        /*003a*/ 	.short	(.L_49 - .L_48)


	//   ....[0]....
.L_48:
        /*003c*/ 	.word	0x00000310


	//----- nvinfo : EIATTR_CRS_STACK_SIZE
	.align		4
.L_49:
        /*0040*/ 	.byte	0x04, 0x1e
        /*0042*/ 	.short	(.L_51 - .L_50)
.L_50:
        /*0044*/ 	.word	0x00000000


	//----- nvinfo : EIATTR_CBANK_PARAM_SIZE
	.align		4
.L_51:
        /*0048*/ 	.byte	0x03, 0x19
        /*004a*/ 	.short	0x0008


	//----- nvinfo : EIATTR_PARAM_CBANK
	.align		4
        /*004c*/ 	.byte	0x04, 0x0a
        /*004e*/ 	.short	(.L_53 - .L_52)
	.align		4
.L_52:
        /*0050*/ 	.word	index@(.nv.constant0._Z12bajar_fichasPi)
        /*0054*/ 	.short	0x0380
        /*0056*/ 	.short	0x0008


	//----- nvinfo : EIATTR_SW_WAR
	.align		4
.L_53:
        /*0058*/ 	.byte	0x04, 0x36
        /*005a*/ 	.short	(.L_55 - .L_54)
.L_54:
        /*005c*/ 	.word	0x00000008
.L_55:


//--------------------- .nv.info._Z4testv         --------------------------
	.section	.nv.info._Z4testv,"",@"SHT_CUDA_INFO"
	.sectionflags	@""
	.align	4


	//----- nvinfo : EIATTR_CUDA_API_VERSION
	.align		4
        /*0000*/ 	.byte	0x04, 0x37
        /*0002*/ 	.short	(.L_57 - .L_56)
.L_56:
        /*0004*/ 	.word	0x00000082


	//----- nvinfo : EIATTR_SPARSE_MMA_MASK
	.align		4
.L_57:
        /*0008*/ 	.byte	0x03, 0x50
        /*000a*/ 	.short	0x0000


	//----- nvinfo : EIATTR_MAXREG_COUNT
	.align		4
        /*000c*/ 	.byte	0x03, 0x1b
        /*000e*/ 	.short	0x00ff


	//----- nvinfo : EIATTR_MERCURY_ISA_VERSION
	.align		4
        /*0010*/ 	.byte	0x03, 0x5f
        /*0012*/ 	.short	0x0101


	//----- nvinfo : EIATTR_VRC_CTA_INIT_COUNT
	.align		4
        /*0014*/ 	.byte	0x02, 0x4a
	.zero		1
	.zero		1


	//----- nvinfo : EIATTR_EXIT_INSTR_OFFSETS
	.align		4
        /*0018*/ 	.byte	0x04, 0x1c
        /*001a*/ 	.short	(.L_59 - .L_58)


	//   ....[0]....
.L_58:
        /*001c*/ 	.word	0x00000010


	//----- nvinfo : EIATTR_SW_WAR
	.align		4
.L_59:
        /*0020*/ 	.byte	0x04, 0x36
        /*0022*/ 	.short	(.L_61 - .L_60)
.L_60:
        /*0024*/ 	.word	0x00000008
.L_61:


//--------------------- .nv.info._Z13test_functionv --------------------------
	.section	.nv.info._Z13test_functionv,"",@"SHT_CUDA_INFO"
	.sectionflags	@""
	.align	4


	//----- nvinfo : EIATTR_CUDA_API_VERSION
	.align		4
        /*0000*/ 	.byte	0x04, 0x37
        /*0002*/ 	.short	(.L_63 - .L_62)
.L_62:
        /*0004*/ 	.word	0x00000082


	//----- nvinfo : EIATTR_SPARSE_MMA_MASK
	.align		4
.L_63:
        /*0008*/ 	.byte	0x03, 0x50
        /*000a*/ 	.short	0x0000


	//----- nvinfo : EIATTR_MAXREG_COUNT
	.align		4
        /*000c*/ 	.byte	0x03, 0x1b
        /*000e*/ 	.short	0x00ff


	//----- nvinfo : EIATTR_MERCURY_ISA_VERSION
	.align		4
        /*0010*/ 	.byte	0x03, 0x5f
        /*0012*/ 	.short	0x0101


	//----- nvinfo : EIATTR_VRC_CTA_INIT_COUNT
	.align		4
        /*0014*/ 	.byte	0x02, 0x4a
	.zero		1
	.zero		1


	//----- nvinfo : EIATTR_EXIT_INSTR_OFFSETS
	.align		4
        /*0018*/ 	.byte	0x04, 0x1c
        /*001a*/ 	.short	(.L_65 - .L_64)


	//   ....[0]....
.L_64:
        /*001c*/ 	.word	0x00000010


	//----- nvinfo : EIATTR_SW_WAR
	.align		4
.L_65:
        /*0020*/ 	.byte	0x04, 0x36
        /*0022*/ 	.short	(.L_67 - .L_66)
.L_66:
        /*0024*/ 	.word	0x00000008
.L_67:


//--------------------- .nv.callgraph             --------------------------
	.section	.nv.callgraph,"",@"SHT_CUDA_CALLGRAPH"
	.align	4
	.sectionentsize	8
	.align		4
        /*0000*/ 	.word	0x00000000
	.align		4
        /*0004*/ 	.word	0xffffffff
	.align		4
        /*0008*/ 	.word	index@(_Z12bajar_fichasPi)
	.align		4
        /*000c*/ 	.word	index@(vprintf)
	.align		4
        /*0010*/ 	.word	0x00000000
	.align		4
        /*0014*/ 	.word	0xfffffffe
	.align		4
        /*0018*/ 	.word	0x00000000
	.align		4
        /*001c*/ 	.word	0xfffffffd
	.align		4
        /*0020*/ 	.word	0x00000000
	.align		4
        /*0024*/ 	.word	0xfffffffc


//--------------------- .nv.constant3             --------------------------
	.section	.nv.constant3,"a",@progbits
	.align	4
.nv.constant3:
	.type		dev_N,@object
	.size		dev_N,(dev_M - dev_N)
dev_N:
	.zero		4
	.type		dev_M,@object
	.size		dev_M,(dev_DIF - dev_M)
dev_M:
	.zero		4
	.type		dev_DIF,@object
	.size		dev_DIF,(.L_2 - dev_DIF)
dev_DIF:
	.zero		4
.L_2:


//--------------------- .nv.constant4             --------------------------
	.section	.nv.constant4,"a",@progbits
	.align	8
	.align		8
.nv.constant4:
        /*0000*/ 	.dword	$str
	.align		8
        /*0008*/ 	.dword	vprintf


//--------------------- .text._Z14generar_fichasPiS_ --------------------------
	.section	.text._Z14generar_fichasPiS_,"ax",@progbits
	.align	128
        .global         _Z14generar_fichasPiS_
        .type           _Z14generar_fichasPiS_,@function
        .size           _Z14generar_fichasPiS_,(.L_x_10 - _Z14generar_fichasPiS_)
        .other          _Z14generar_fichasPiS_,@"STO_CUDA_ENTRY STV_DEFAULT"
_Z14generar_fichasPiS_:
.text._Z14generar_fichasPiS_:
[----:B------:R-:W-:Y:S01]  /*0000*/  LDC R1, c[0x0][0x37c] ;  /* 0x0000df00ff017b82 */ /* 0x000fe20000000800 */
[----:B------:R-:W0:Y:S07]  /*0010*/  S2R R5, SR_TID.X ;  /* 0x0000000000057919 */ /* 0x000e2e0000002100 */
[----:B------:R-:W0:Y:S01]  /*0020*/  S2UR UR6, SR_CTAID.X ;  /* 0x00000000000679c3 */ /* 0x000e220000002500 */
[----:B------:R-:W1:Y:S01]  /*0030*/  LDCU UR8, c[0x3][URZ] ;  /* 0x00c00000ff0877ac */ /* 0x000e620008000800 */
[----:B------:R-:W2:Y:S01]  /*0040*/  S2R R7, SR_TID.Y ;  /* 0x0000000000077919 */ /* 0x000ea20000002200 */
[----:B------:R-:W3:Y:S05]  /*0050*/  LDCU.64 UR4, c[0x0][0x358] ;  /* 0x00006b00ff0477ac */ /* 0x000eea0008000a00 */
[----:B------:R-:W0:Y:S08]  /*0060*/  LDC R0, c[0x0][0x360] ;  /* 0x0000d800ff007b82 */ /* 0x000e300000000800 */
[----:B------:R-:W2:Y:S08]  /*0070*/  S2UR UR7, SR_CTAID.Y ;  /* 0x00000000000779c3 */ /* 0x000eb00000002600 */
[----:B------:R-:W2:Y:S08]  /*0080*/  LDC R4, c[0x0][0x364] ;  /* 0x0000d900ff047b82 */ /* 0x000eb00000000800 */
[----:B------:R-:W4:Y:S01]  /*0090*/  LDC.64 R2, c[0x0][0x380] ;  /* 0x0000e000ff027b82 */ /* 0x000f220000000a00 */
[----:B0-----:R-:W-:-:S02]  /*00a0*/  IMAD R0, R0, UR6, R5 ;  /* 0x0000000600007c24 */ /* 0x001fc4000f8e0205 */
[----:B--2---:R-:W-:-:S04]  /*00b0*/  IMAD R5, R4, UR7, R7 ;  /* 0x0000000704057c24 */ /* 0x004fc8000f8e0207 */
[----:B-1----:R-:W-:-:S04]  /*00c0*/  IMAD R7, R5, UR8, R0 ;  /* 0x0000000805077c24 */ /* 0x002fc8000f8e0200 */
[----:B----4-:R-:W-:-:S05]  /*00d0*/  IMAD.WIDE R2, R7, 0x4, R2 ;  /* 0x0000000407027825 */ /* 0x010fca00078e0202 */
[----:B---3--:R-:W2:Y:S02]  /*00e0*/  LDG.E R0, desc[UR4][R2.64] ;  /* 0x0000000402007981 */ /* 0x008ea4000c1e1900 */
[----:B--2---:R-:W-:-:S13]  /*00f0*/  ISETP.NE.AND P0, PT, R0, RZ, PT ;  /* 0x000000ff0000720c */ /* 0x004fda0003f05270 */
[----:B------:R-:W-:Y:S05]  /*0100*/  @P0 EXIT ;  /* 0x000000000000094d */ /* 0x000fea0003800000 */
[----:B------:R-:W0:Y:S02]  /*0110*/  LDC.64 R4, c[0x0][0x388] ;  /* 0x0000e200ff047b82 */ /* 0x000e240000000a00 */
[----:B0-----:R-:W-:-:S06]  /*0120*/  IMAD.WIDE R4, R7, 0x4, R4 ;  /* 0x0000000407047825 */ /* 0x001fcc00078e0204 */
[----:B------:R-:W2:Y:S04]  /*0130*/  LDG.E R5, desc[UR4][R4.64] ;  /* 0x0000000404057981 */ /* 0x000ea8000c1e1900 */
[----:B--2---:R-:W-:Y:S01]  /*0140*/  STG.E desc[UR4][R2.64], R5 ;  /* 0x0000000502007986 */ /* 0x004fe2000c101904 */
[----:B------:R-:W-:Y:S05]  /*0150*/  EXIT ;  /* 0x000000000000794d */ /* 0x000fea0003800000 */
.L_x_0:
[----:B------:R-:W-:-:S00]  /*0160*/  BRA `(.L_x_0) ;  /* 0xfffffffc00fc7947 */ /* 0x000fc0000383ffff */
[----:B------:R-:W-:-:S00]  /*0170*/  NOP ;  /* 0x0000000000007918 */ /* 0x000fc00000000000 */
        /* <DEDUP_REMOVED lines=8> */
.L_x_10:


//--------------------- .text._Z12bajar_fichasPi  --------------------------
	.section	.text._Z12bajar_fichasPi,"ax",@progbits
	.align	128
        .global         _Z12bajar_fichasPi
        .type           _Z12bajar_fichasPi,@function
        .size           _Z12bajar_fichasPi,(.L_x_11 - _Z12bajar_fichasPi)
        .other          _Z12bajar_fichasPi,@"STO_CUDA_ENTRY STV_DEFAULT"
_Z12bajar_fichasPi:
.text._Z12bajar_fichasPi:
[----:B------:R-:W0:Y:S01]  /*0000*/  LDC R1, c[0x0][0x37c] ;  /* 0x0000df00ff017b82 */ /* 0x000e220000000800 */
[----:B------:R-:W1:Y:S07]  /*0010*/  S2R R8, SR_TID.X ;  /* 0x0000000000087919 */ /* 0x000e6e0000002100 */
[----:B------:R-:W2:Y:S01]  /*0020*/  LDC.64 R2, c[0x3][RZ] ;  /* 0x00c00000ff027b82 */ /* 0x000ea20000000a00 */
[----:B------:R-:W3:Y:S01]  /*0030*/  LDCU UR4, c[0x0][0x2f8] ;  /* 0x00005f00ff0477ac */ /* 0x000ee20008000800 */
[----:B0-----:R-:W-:Y:S01]  /*0040*/  VIADD R1, R1, 0xfffffff8 ;  /* 0xfffffff801017836 */ /* 0x001fe20000000000 */
[----:B------:R-:W-:Y:S01]  /*0050*/  BSSY.RECONVERGENT B0, `(.L_x_1) ;  /* 0x0000023000007945 */ /* 0x000fe20003800200 */
[----:B------:R-:W0:Y:S01]  /*0060*/  LDCU UR5, c[0x0][0x2fc] ;  /* 0x00005f80ff0577ac */ /* 0x000e220008000800 */
[----:B------:R-:W4:Y:S02]  /*0070*/  LDCU UR6, c[0x3][0x4] ;  /* 0x00c00080ff0677ac */ /* 0x000f240008000800 */
[----:B---3--:R-:W-:-:S05]  /*0080*/  IADD3 R6, P1, PT, R1, UR4, RZ ;  /* 0x0000000401067c10 */ /* 0x008fca000ff3e0ff */
[----:B0-----:R-:W-:Y:S01]  /*0090*/  IMAD.X R7, RZ, RZ, UR5, P1 ;  /* 0x00000005ff077e24 */ /* 0x001fe200088e06ff */
[----:B-1----:R-:W-:-:S05]  /*00a0*/  LOP3.LUT R9, RZ, R8, RZ, 0x33, !PT ;  /* 0x00000008ff097212 */ /* 0x002fca00078e33ff */
[----:B--2---:R-:W-:-:S05]  /*00b0*/  IMAD R9, R3, R2, R9 ;  /* 0x0000000203097224 */ /* 0x004fca00078e0209 */
[----:B------:R-:W-:-:S13]  /*00c0*/  ISETP.GE.AND P0, PT, R9, R3, PT ;  /* 0x000000030900720c */ /* 0x000fda0003f06270 */
[----:B----4-:R-:W-:Y:S05]  /*00d0*/  @!P0 BRA `(.L_x_2) ;  /* 0x0000000000688947 */ /* 0x010fea0003800000 */
[----:B------:R-:W0:Y:S01]  /*00e0*/  LDC.64 R16, c[0x0][0x358] ;  /* 0x0000d600ff107b82 */ /* 0x000e220000000a00 */
[----:B------:R-:W-:-:S07]  /*00f0*/  IMAD.MOV.U32 R13, RZ, RZ, R9 ;  /* 0x000000ffff0d7224 */ /* 0x000fce00078e0009 */
[----:B------:R-:W1:Y:S02]  /*0100*/  LDC.64 R2, c[0x0][0x380] ;  /* 0x0000e000ff027b82 */ /* 0x000e640000000a00 */
.L_x_5:
[----:B0-----:R-:W-:Y:S01]  /*0110*/  R2UR UR4, R16 ;  /* 0x00000000100472ca */ /* 0x001fe200000e0000 */
[----:B-1----:R-:W-:Y:S01]  /*0120*/  IMAD.WIDE R4, R13, 0x4, R2 ;  /* 0x000000040d047825 */ /* 0x002fe200078e0202 */
[----:B------:R-:W-:-:S13]  /*0130*/  R2UR UR5, R17 ;  /* 0x00000000110572ca */ /* 0x000fda00000e0000 */
[----:B------:R-:W2:Y:S01]  /*0140*/  LDG.E R0, desc[UR4][R4.64] ;  /* 0x0000000404007981 */ /* 0x000ea2000c1e1900 */
[----:B------:R-:W-:Y:S01]  /*0150*/  BSSY.RECONVERGENT B1, `(.L_x_3) ;  /* 0x000000f000017945 */ /* 0x000fe20003800200 */
[----:B--2---:R-:W-:-:S13]  /*0160*/  ISETP.NE.AND P0, PT, R0, RZ, PT ;  /* 0x000000ff0000720c */ /* 0x004fda0003f05270 */
[----:B------:R-:W-:Y:S05]  /*0170*/  @P0 BRA `(.L_x_4) ;  /* 0x0000000000300947 */ /* 0x000fea0003800000 */
[----:B------:R-:W-:Y:S01]  /*0180*/  R2UR UR4, R16 ;  /* 0x00000000100472ca */ /* 0x000fe200000e0000 */
[----:B------:R-:W-:Y:S01]  /*0190*/  VIADD R11, R13, -UR6 ;  /* 0x800000060d0b7c36 */ /* 0x000fe20008000000 */
[----:B------:R-:W-:-:S03]  /*01a0*/  R2UR UR5, R17 ;  /* 0x00000000110572ca */ /* 0x000fc600000e0000 */
[----:B------:R-:W-:-:S10]  /*01b0*/  IMAD.WIDE R10, R11, 0x4, R2 ;  /* 0x000000040b0a7825 */ /* 0x000fd400078e0202 */
[----:B------:R-:W2:Y:S02]  /*01c0*/  LDG.E R15, desc[UR4][R10.64] ;  /* 0x000000040a0f7981 */ /* 0x000ea4000c1e1900 */
[----:B--2---:R-:W-:-:S13]  /*01d0*/  ISETP.NE.AND P0, PT, R15, RZ, PT ;  /* 0x000000ff0f00720c */ /* 0x004fda0003f05270 */
[C---:B------:R-:W-:Y:S02]  /*01e0*/  @P0 R2UR UR4, R16.reuse ;  /* 0x00000000100402ca */ /* 0x040fe400000e0000 */
[C---:B------:R-:W-:Y:S02]  /*01f0*/  @P0 R2UR UR5, R17.reuse ;  /* 0x00000000110502ca */ /* 0x040fe400000e0000 */
[----:B------:R-:W-:Y:S02]  /*0200*/  @P0 R2UR UR8, R16 ;  /* 0x00000000100802ca */ /* 0x000fe400000e0000 */
[----:B------:R-:W-:-:S09]  /*0210*/  @P0 R2UR UR9, R17 ;  /* 0x00000000110902ca */ /* 0x000fd200000e0000 */
[----:B------:R0:W-:Y:S04]  /*0220*/  @P0 STG.E desc[UR4][R4.64], R15 ;  /* 0x0000000f04000986 */ /* 0x0001e8000c101904 */
[----:B------:R0:W-:Y:S02]  /*0230*/  @P0 STG.E desc[UR8][R10.64], RZ ;  /* 0x000000ff0a000986 */ /* 0x0001e4000c101908 */
.L_x_4:
[----:B------:R-:W-:Y:S05]  /*0240*/  BSYNC.RECONVERGENT B1 ;  /* 0x0000000000017941 */ /* 0x000fea0003800200 */
.L_x_3:
[----:B------:R-:W-:-:S05]  /*0250*/  VIADD R13, R13, -UR6 ;  /* 0x800000060d0d7c36 */ /* 0x000fca0008000000 */
[----:B------:R-:W-:-:S13]  /*0260*/  ISETP.GE.AND P0, PT, R13, UR6, PT ;  /* 0x000000060d007c0c */ /* 0x000fda000bf06270 */
[----:B------:R-:W-:Y:S05]  /*0270*/  @P0 BRA `(.L_x_5) ;  /* 0xfffffffc00a40947 */ /* 0x000fea000383ffff */
.L_x_2:
[----:B------:R-:W-:Y:S05]  /*0280*/  BSYNC.RECONVERGENT B0 ;  /* 0x0000000000007941 */ /* 0x000fea0003800200 */
.L_x_1:
[----:B------:R-:W-:Y:S01]  /*0290*/  MOV R0, 0x8 ;  /* 0x0000000800007802 */ /* 0x000fe20000000f00 */
[----:B------:R1:W-:Y:S01]  /*02a0*/  STL.64 [R1], R8 ;  /* 0x0000000801007387 */ /* 0x0003e20000100a00 */
[----:B------:R-:W0:Y:S02]  /*02b0*/  LDCU.64 UR4, c[0x4][URZ] ;  /* 0x01000000ff0477ac */ /* 0x000e240008000a00 */
[----:B------:R1:W2:Y:S01]  /*02c0*/  LDC.64 R2, c[0x4][R0] ;  /* 0x0100000000027b82 */ /* 0x0002a20000000a00 */
[----:B0-----:R-:W-:Y:S02]  /*02d0*/  IMAD.U32 R4, RZ, RZ, UR4 ;  /* 0x00000004ff047e24 */ /* 0x001fe4000f8e00ff */
[----:B-1----:R-:W-:-:S07]  /*02e0*/  IMAD.U32 R5, RZ, RZ, UR5 ;  /* 0x00000005ff057e24 */ /* 0x002fce000f8e00ff */
[----:B------:R-:W-:-:S07]  /*02f0*/  LEPC R20, `(.L_x_6) ;  /* 0x000000001014794e */ /* 0x000fce0000000000 */
[----:B--2---:R-:W-:Y:S05]  /*0300*/  CALL.ABS.NOINC R2 ;  /* 0x0000000002007343 */ /* 0x004fea0003c00000 */
.L_x_6:
[----:B------:R-:W-:Y:S05]  /*0310*/  EXIT ;  /* 0x000000000000794d */ /* 0x000fea0003800000 */
.L_x_7:
        /* <DEDUP_REMOVED lines=14> */
.L_x_11:


//--------------------- .text._Z4testv            --------------------------
	.section	.text._Z4testv,"ax",@progbits
	.align	128
        .global         _Z4testv
        .type           _Z4testv,@function
        .size           _Z4testv,(.L_x_12 - _Z4testv)
        .other          _Z4testv,@"STO_CUDA_ENTRY STV_DEFAULT"
_Z4testv:
.text._Z4testv:
[----:B------:R-:W-:Y:S01]  /*0000*/  LDC R1, c[0x0][0x37c] ;  /* 0x0000df00ff017b82 */ /* 0x000fe20000000800 */
[----:B------:R-:W-:Y:S05]  /*0010*/  EXIT ;  /* 0x000000000000794d */ /* 0x000fea0003800000 */
.L_x_8:
        /* <DEDUP_REMOVED lines=14> */
.L_x_12:


//--------------------- .text._Z13test_functionv  --------------------------
	.section	.text._Z13test_functionv,"ax",@progbits
	.align	128
        .global         _Z13test_functionv
        .type           _Z13test_functionv,@function
        .size           _Z13test_functionv,(.L_x_13 - _Z13test_functionv)
        .other          _Z13test_functionv,@"STO_CUDA_ENTRY STV_DEFAULT"
_Z13test_functionv:
.text._Z13test_functionv:
[----:B------:R-:W-:Y:S01]  /*0000*/  LDC R1, c[0x0][0x37c] ;  /* 0x0000df00ff017b82 */ /* 0x000fe20000000800 */
[----:B------:R-:W-:Y:S05]  /*0010*/  EXIT ;  /* 0x000000000000794d */ /* 0x000fea0003800000 */
.L_x_9:
        /* <DEDUP_REMOVED lines=14> */
.L_x_13:


//--------------------- .nv.global.init           --------------------------
	.section	.nv.global.init,"aw",@progbits
.nv.global.init:
	.type		$str,@object
	.size		$str,(.L_3 - $str)
$str:
        /*0000*/ 	.byte	0x25, 0x64, 0x2e, 0x20, 0x25, 0x64, 0x0a, 0x00
.L_3:


//--------------------- .nv.shared.reserved.0     --------------------------
	.section	.nv.shared.reserved.0,"aw",@nobits
	.weak		__nv_reservedSMEM_offset_0_alias
	.size		__nv_reservedSMEM_offset_0_alias, 0, 64
	.other		__nv_reservedSMEM_offset_0_alias,@"STO_CUDA_RESERVED_SHARED STV_DEFAULT"
__nv_reservedSMEM_offset_0_alias:
	.zero		0
	.zero		64


//--------------------- .nv.constant0._Z14generar_fichasPiS_ --------------------------
	.section	.nv.constant0._Z14generar_fichasPiS_,"a",@progbits
	.sectionflags	@""
	.align	4
.nv.constant0._Z14generar_fichasPiS_:
	.zero		912


//--------------------- .nv.constant0._Z12bajar_fichasPi --------------------------
	.section	.nv.constant0._Z12bajar_fichasPi,"a",@progbits
	.sectionflags	@""
	.align	4
.nv.constant0._Z12bajar_fichasPi:
	.zero		904


//--------------------- .nv.constant0._Z4testv    --------------------------
	.section	.nv.constant0._Z4testv,"a",@progbits
	.sectionflags	@""
	.align	4
.nv.constant0._Z4testv:
	.zero		896


//--------------------- .nv.constant0._Z13test_functionv --------------------------
	.section	.nv.constant0._Z13test_functionv,"a",@progbits
	.sectionflags	@""
	.align	4
.nv.constant0._Z13test_functionv:
	.zero		896


//--------------------- SYMBOLS --------------------------

	.type		.nv.reservedSmem.offset0,@object
	.size		.nv.reservedSmem.offset0,0x4
	.type		vprintf,@function
